//
// Generated by NVIDIA NVVM Compiler
//
// Compiler Build ID: CL-36424714
// Cuda compilation tools, release 13.0, V13.0.88
// Based on NVVM 20.0.0
//

.version 9.0
.target sm_100
.address_size 64

	// .globl	_Z14hello_from_gpuv
.extern .func  (.param .b32 func_retval0) vprintf
(
	.param .b64 vprintf_param_0,
	.param .b64 vprintf_param_1
)
;
.global .align 1 .b8 $str[47] = {72, 101, 108, 108, 111, 32, 119, 111, 114, 108, 100, 32, 102, 114, 111, 109, 32, 98, 108, 111, 99, 107, 32, 37, 100, 32, 97, 110, 100, 32, 116, 104, 114, 101, 97, 100, 32, 40, 37, 100, 44, 37, 100, 41, 32, 10};

.visible .entry _Z14hello_from_gpuv()
{
	.local .align 8 .b8 	__local_depot0[16];
	.reg .b64 	%SP;
	.reg .b64 	%SPL;
	.reg .b32 	%r<6>;
	.reg .b64 	%rd<5>;

	mov.u64 	%SPL, __local_depot0;
	cvta.local.u64 	%SP, %SPL;
	add.u64 	%rd1, %SP, 0;
	add.u64 	%rd2, %SPL, 0;
	mov.u32 	%r1, %ctaid.x;
	mov.u32 	%r2, %tid.x;
	mov.u32 	%r3, %tid.y;
	st.local.v2.u32 	[%rd2], {%r1, %r2};
	st.local.u32 	[%rd2+8], %r3;
	mov.u64 	%rd3, $str;
	cvta.global.u64 	%rd4, %rd3;
	{ // callseq 0, 0
	.param .b64 param0;
	st.param.b64 	[param0], %rd4;
	.param .b64 param1;
	st.param.b64 	[param1], %rd1;
	.param .b32 retval0;
	call.uni (retval0), 
	vprintf, 
	(
	param0, 
	param1
	);
	ld.param.b32 	%r4, [retval0];
	} // callseq 0
	ret;

}


// ===== COMPILED SASS (sm_100) =====

	.target	sm_100

	.elftype	@"ET_EXEC"


//--------------------- .note.nv.tkinfo           --------------------------
	.section	.note.nv.tkinfo,"",@"SHT_NOTE"
	.sectionflags	@"SHF_NOTE_NV_TKINFO"
	.tkinfo
        /*0018*/ 	.word	0x00000002
        /*0030*/ 	.string	""
        /*0030*/ 	.string	"ptxas"
        /*0030*/ 	.string	"Cuda compilation tools, release 13.0, V13.0.88"
        /*0030*/ 	.string	"Build cuda_13.0.r13.0/compiler.36424714_0"
        /*0030*/ 	.string	"-arch sm_100 -m 64 "



//--------------------- .note.nv.cuinfo           --------------------------
	.section	.note.nv.cuinfo,"",@"SHT_NOTE"
	.sectionflags	@"SHF_NOTE_NV_CUINFO"
        /*0018*/ 	.short	0x0002
        /*001a*/ 	.short	0x0064
        /*001c*/ 	.short	0x0082
	.zero		2


//--------------------- .nv.info                  --------------------------
	.section	.nv.info,"",@"SHT_CUDA_INFO"
	.align	4


	//----- nvinfo : EIATTR_REGCOUNT
	.align		4
        /*0000*/ 	.byte	0x04, 0x2f
        /*0002*/ 	.short	(.L_2 - .L_1)
	.align		4
.L_1:
        /*0004*/ 	.word	index@(_Z14hello_from_gpuv)
        /*0008*/ 	.word	0x00000018


	//----- nvinfo : EIATTR_FRAME_SIZE
	.align		4
.L_2:
        /*000c*/ 	.byte	0x04, 0x11
        /*000e*/ 	.short	(.L_4 - .L_3)
	.align		4
.L_3:
        /*0010*/ 	.word	index@(_Z14hello_from_gpuv)
        /*0014*/ 	.word	0x00000010


	//----- nvinfo : EIATTR_MIN_STACK_SIZE
	.align		4
.L_4:
        /*0018*/ 	.byte	0x04, 0x12
        /*001a*/ 	.short	(.L_6 - .L_5)
	.align		4
.L_5:
        /*001c*/ 	.word	index@(_Z14hello_from_gpuv)
        /*0020*/ 	.word	0x00000010
.L_6:


//--------------------- .nv.compat                --------------------------
	.section	.nv.compat,"",@"SHT_CUDA_COMPAT_INFO"
	.align	4
        /*0000*/ 	.byte	0x02, 0x09, 0x00, 0x00, 0x02, 0x02, 0x01, 0x00, 0x02, 0x05, 0x05, 0x00, 0x03, 0x07, 0x01, 0x01
        /*0010*/ 	.byte	0x02, 0x03, 0x00, 0x00, 0x02, 0x06, 0x01, 0x00, 0x04, 0x0b, 0x08, 0x00, 0x09, 0x00, 0x00, 0x00
        /*0020*/ 	.byte	0x00, 0x00, 0x00, 0x00


//--------------------- .nv.info._Z14hello_from_gpuv --------------------------
	.section	.nv.info._Z14hello_from_gpuv,"",@"SHT_CUDA_INFO"
	.sectionflags	@""
	.align	4


	//----- nvinfo : EIATTR_CUDA_API_VERSION
	.align		4
        /*0000*/ 	.byte	0x04, 0x37
        /*0002*/ 	.short	(.L_8 - .L_7)
.L_7:
        /*0004*/ 	.word	0x00000082


	//----- nvinfo : EIATTR_SPARSE_MMA_MASK
	.align		4
.L_8:
        /*0008*/ 	.byte	0x03, 0x50
        /*000a*/ 	.short	0x0000


	//----- nvinfo : EIATTR_MAXREG_COUNT
	.align		4
        /*000c*/ 	.byte	0x03, 0x1b
        /*000e*/ 	.short	0x00ff


	//----- nvinfo : EIATTR_EXTERNS
	.align		4
        /*0010*/ 	.byte	0x04, 0x0f
        /*0012*/ 	.short	(.L_10 - .L_9)


	//   ....[0]....
	.align		4
.L_9:
        /*0014*/ 	.word	index@(vprintf)


	//----- nvinfo : EIATTR_MERCURY_ISA_VERSION
	.align		4
.L_10:
        /*0018*/ 	.byte	0x03, 0x5f
        /*001a*/ 	.short	0x0101


	//----- nvinfo : EIATTR_VRC_CTA_INIT_COUNT
	.align		4
        /*001c*/ 	.byte	0x02, 0x4a
	.zero		1
	.zero		1


	//----- nvinfo : EIATTR_SYSCALL_OFFSETS
	.align		4
        /*0020*/ 	.byte	0x04, 0x46
        /*0022*/ 	.short	(.L_12 - .L_11)


	//   ....[0]....
.L_11:
        /*0024*/ 	.word	0x00000110


	//----- nvinfo : EIATTR_EXIT_INSTR_OFFSETS
	.align		4
.L_12:
        /*0028*/ 	.byte	0x04, 0x1c
        /*002a*/ 	.short	(.L_14 - .L_13)


	//   ....[0]....
.L_13:
        /*002c*/ 	.word	0x00000120


	//----- nvinfo : EIATTR_SW_WAR
	.align		4
.L_14:
        /*0030*/ 	.byte	0x04, 0x36
        /*0032*/ 	.short	(.L_16 - .L_15)
.L_15:
        /*0034*/ 	.word	0x00000008
.L_16:


//--------------------- .nv.callgraph             --------------------------
	.section	.nv.callgraph,"",@"SHT_CUDA_CALLGRAPH"
	.align	4
	.sectionentsize	8
	.align		4
        /*0000*/ 	.word	0x00000000
	.align		4
        /*0004*/ 	.word	0xffffffff
	.align		4
        /*0008*/ 	.word	index@(_Z14hello_from_gpuv)
	.align		4
        /*000c*/ 	.word	index@(vprintf)
	.align		4
        /*0010*/ 	.word	0x00000000
	.align		4
        /*0014*/ 	.word	0xfffffffe
	.align		4
        /*0018*/ 	.word	0x00000000
	.align		4
        /*001c*/ 	.word	0xfffffffd
	.align		4
        /*0020*/ 	.word	0x00000000
	.align		4
        /*0024*/ 	.word	0xfffffffc


//--------------------- .nv.constant4             --------------------------
	.section	.nv.constant4,"a",@progbits
	.align	8
	.align		8
.nv.constant4:
        /*0000*/ 	.dword	vprintf
	.align		8
        /*0008*/ 	.dword	$str


//--------------------- .text._Z14hello_from_gpuv --------------------------
	.section	.text._Z14hello_from_gpuv,"ax",@progbits
	.align	128
        .global         _Z14hello_from_gpuv
        .type           _Z14hello_from_gpuv,@function
        .size           _Z14hello_from_gpuv,(.L_x_2 - _Z14hello_from_gpuv)
        .other          _Z14hello_from_gpuv,@"STO_CUDA_ENTRY STV_DEFAULT"
_Z14hello_from_gpuv:
.text._Z14hello_from_gpuv:
[----:B------:R-:W0:Y:S01]  /*0000*/  LDC R1, c[0x0][0x37c] ;  /* 0x0000df00ff017b82 */ /* 0x000e220000000800 */
[----:B------:R-:W1:Y:S01]  /*0010*/  S2R R8, SR_CTAID.X ;  /* 0x0000000000087919 */ /* 0x000e620000002500 */
[----:B0-----:R-:W-:Y:S01]  /*0020*/  VIADD R1, R1, 0xfffffff0 ;  /* 0xfffffff001017836 */ /* 0x001fe20000000000 */
[----:B------:R-:W-:Y:S01]  /*0030*/  MOV R0, 0x0 ;  /* 0x0000000000007802 */ /* 0x000fe20000000f00 */
[----:B------:R-:W0:Y:S01]  /*0040*/  LDCU UR4, c[0x0][0x2f8] ;  /* 0x00005f00ff0477ac */ /* 0x000e220008000800 */
[----:B------:R-:W1:Y:S03]  /*0050*/  S2R R9, SR_TID.X ;  /* 0x0000000000097919 */ /* 0x000e660000002100 */
[----:B------:R2:W3:Y:S01]  /*0060*/  LDC.64 R2, c[0x4][R0] ;  /* 0x0100000000027b82 */ /* 0x0004e20000000a00 */
[----:B------:R-:W4:Y:S01]  /*0070*/  LDCU.64 UR6, c[0x4][0x8] ;  /* 0x01000100ff0677ac */ /* 0x000f220008000a00 */
[----:B------:R-:W5:Y:S01]  /*0080*/  S2R R10, SR_TID.Y ;  /* 0x00000000000a7919 */ /* 0x000f620000002200 */
[----:B------:R-:W2:Y:S01]  /*0090*/  LDCU UR5, c[0x0][0x2fc] ;  /* 0x00005f80ff0577ac */ /* 0x000ea20008000800 */
[----:B0-----:R-:W-:Y:S01]  /*00a0*/  IADD3 R6, P0, PT, R1, UR4, RZ ;  /* 0x0000000401067c10 */ /* 0x001fe2000ff1e0ff */
[----:B----4-:R-:W-:Y:S01]  /*00b0*/  IMAD.U32 R4, RZ, RZ, UR6 ;  /* 0x00000006ff047e24 */ /* 0x010fe2000f8e00ff */
[----:B------:R-:W-:-:S03]  /*00c0*/  MOV R5, UR7 ;  /* 0x0000000700057c02 */ /* 0x000fc60008000f00 */
[----:B--2---:R-:W-:Y:S01]  /*00d0*/  IMAD.X R7, RZ, RZ, UR5, P0 ;  /* 0x00000005ff077e24 */ /* 0x004fe200080e06ff */
[----:B-1----:R0:W-:Y:S04]  /*00e0*/  STL.64 [R1], R8 ;  /* 0x0000000801007387 */ /* 0x0021e80000100a00 */
[----:B-----5:R0:W-:Y:S03]  /*00f0*/  STL [R1+0x8], R10 ;  /* 0x0000080a01007387 */ /* 0x0201e60000100800 */
[----:B------:R-:W-:-:S07]  /*0100*/  LEPC R20, `(.L_x_0) ;  /* 0x000000001014794e */ /* 0x000fce0000000000 */
[----:B0--3--:R-:W-:Y:S05]  /*0110*/  CALL.ABS.NOINC R2 ;  /* 0x0000000002007343 */ /* 0x009fea0003c00000 */
.L_x_0:
[----:B------:R-:W-:Y:S05]  /*0120*/  EXIT ;  /* 0x000000000000794d */ /* 0x000fea0003800000 */
.L_x_1:
[----:B------:R-:W-:-:S00]  /*0130*/  BRA `(.L_x_1) ;  /* 0xfffffffc00fc7947 */ /* 0x000fc0000383ffff */
[----:B------:R-:W-:-:S00]  /*0140*/  NOP ;  /* 0x0000000000007918 */ /* 0x000fc00000000000 */
        /* <DEDUP_REMOVED lines=11> */
.L_x_2:


//--------------------- .nv.global.init           --------------------------
	.section	.nv.global.init,"aw",@progbits
.nv.global.init:
	.type		$str,@object
	.size		$str,(.L_0 - $str)
$str:
        /*0000*/ 	.byte	0x48, 0x65, 0x6c, 0x6c, 0x6f, 0x20, 0x77, 0x6f, 0x72, 0x6c, 0x64, 0x20, 0x66, 0x72, 0x6f, 0x6d
        /*0010*/ 	.byte	0x20, 0x62, 0x6c, 0x6f, 0x63, 0x6b, 0x20, 0x25, 0x64, 0x20, 0x61, 0x6e, 0x64, 0x20, 0x74, 0x68
        /*0020*/ 	.byte	0x72, 0x65, 0x61, 0x64, 0x20, 0x28, 0x25, 0x64, 0x2c, 0x25, 0x64, 0x29, 0x20, 0x0a, 0x00
.L_0:


//--------------------- .nv.shared.reserved.0     --------------------------
	.section	.nv.shared.reserved.0,"aw",@nobits
	.weak		__nv_reservedSMEM_offset_0_alias
	.size		__nv_reservedSMEM_offset_0_alias, 0, 64
	.other		__nv_reservedSMEM_offset_0_alias,@"STO_CUDA_RESERVED_SHARED STV_DEFAULT"
__nv_reservedSMEM_offset_0_alias:
	.zero		0
	.zero		64


//--------------------- .nv.constant0._Z14hello_from_gpuv --------------------------
	.section	.nv.constant0._Z14hello_from_gpuv,"a",@progbits
	.sectionflags	@""
	.align	4
.nv.constant0._Z14hello_from_gpuv:
	.zero		896


//--------------------- SYMBOLS --------------------------

	.type		.nv.reservedSmem.offset0,@object
	.size		.nv.reservedSmem.offset0,0x4
	.type		vprintf,@function
